	.headerflags	@"EF_CUDA_TEXMODE_UNIFIED EF_CUDA_64BIT_ADDRESS EF_CUDA_ACCELERATORS EF_CUDA_SM90 EF_CUDA_VIRTUAL_SM(EF_CUDA_SM90)"
	.elftype	@"ET_EXEC"


//--------------------- .nv.info                  --------------------------
	.section	.nv.info,"",@"SHT_CUDA_INFO"
	.align	4


	//----- nvinfo : EIATTR_REGCOUNT
	.align		4
        /*0000*/ 	.byte	0x04, 0x2f
        /*0002*/ 	.short	(.L_1 - .L_0)
	.align		4
.L_0:
        /*0004*/ 	.word	index@(triton_poi_fused_relu_10)
        /*0008*/ 	.word	0x00000008


	//----- nvinfo : EIATTR_MIN_STACK_SIZE
	.align		4
.L_1:
        /*000c*/ 	.byte	0x04, 0x12
        /*000e*/ 	.short	(.L_3 - .L_2)
	.align		4
.L_2:
        /*0010*/ 	.word	index@(triton_poi_fused_relu_10)
        /*0014*/ 	.word	0x00000000


	//----- nvinfo : EIATTR_FRAME_SIZE
	.align		4
.L_3:
        /*0018*/ 	.byte	0x04, 0x11
        /*001a*/ 	.short	(.L_5 - .L_4)
	.align		4
.L_4:
        /*001c*/ 	.word	index@(triton_poi_fused_relu_10)
        /*0020*/ 	.word	0x00000000


	//----- nvinfo : EIATTR_MIN_STACK_SIZE
	.align		4
.L_5:
        /*0024*/ 	.byte	0x04, 0x12
        /*0026*/ 	.short	(.L_7 - .L_6)
	.align		4
.L_6:
        /*0028*/ 	.word	index@(triton_poi_fused_relu_10)
        /*002c*/ 	.word	0x00000000
.L_7:


//--------------------- .nv.info.triton_poi_fused_relu_10 --------------------------
	.section	.nv.info.triton_poi_fused_relu_10,"",@"SHT_CUDA_INFO"
	.sectionflags	@""
	.align	4


	//----- nvinfo : EIATTR_CUDA_API_VERSION
	.align		4
        /*0000*/ 	.byte	0x04, 0x37
        /*0002*/ 	.short	(.L_9 - .L_8)
.L_8:
        /*0004*/ 	.word	0x0000007c


	//----- nvinfo : EIATTR_KPARAM_INFO
	.align		4
.L_9:
        /*0008*/ 	.byte	0x04, 0x17
        /*000a*/ 	.short	(.L_11 - .L_10)
.L_10:
        /*000c*/ 	.word	0x00000000
        /*0010*/ 	.short	0x0001
        /*0012*/ 	.short	0x0008
        /*0014*/ 	.byte	0x00, 0xf0, 0x11, 0x00


	//----- nvinfo : EIATTR_KPARAM_INFO
	.align		4
.L_11:
        /*0018*/ 	.byte	0x04, 0x17
        /*001a*/ 	.short	(.L_13 - .L_12)
.L_12:
        /*001c*/ 	.word	0x00000000
        /*0020*/ 	.short	0x0000
        /*0022*/ 	.short	0x0000
        /*0024*/ 	.byte	0x00, 0xf4, 0x21, 0x00


	//----- nvinfo : EIATTR_SPARSE_MMA_MASK
	.align		4
.L_13:
        /*0028*/ 	.byte	0x03, 0x50
        /*002a*/ 	.short	0x0000


	//----- nvinfo : EIATTR_MAXREG_COUNT
	.align		4
        /*002c*/ 	.byte	0x03, 0x1b
        /*002e*/ 	.short	0x00ff


	//----- nvinfo : EIATTR_EXIT_INSTR_OFFSETS
	.align		4
        /*0030*/ 	.byte	0x04, 0x1c
        /*0032*/ 	.short	(.L_15 - .L_14)


	//   ....[0]....
.L_14:
        /*0034*/ 	.word	0x00000100


	//   ....[1]....
        /*0038*/ 	.word	0x00000120


	//----- nvinfo : EIATTR_REQNTID
	.align		4
.L_15:
        /*003c*/ 	.byte	0x04, 0x10
        /*003e*/ 	.short	(.L_17 - .L_16)
.L_16:
        /*0040*/ 	.word	0x00000020
        /*0044*/ 	.word	0x00000001
        /*0048*/ 	.word	0x00000001


	//----- nvinfo : EIATTR_CRS_STACK_SIZE
	.align		4
.L_17:
        /*004c*/ 	.byte	0x04, 0x1e
        /*004e*/ 	.short	(.L_19 - .L_18)
.L_18:
        /*0050*/ 	.word	0x00000000


	//----- nvinfo : EIATTR_CBANK_PARAM_SIZE
	.align		4
.L_19:
        /*0054*/ 	.byte	0x03, 0x19
        /*0056*/ 	.short	0x000c


	//----- nvinfo : EIATTR_PARAM_CBANK
	.align		4
        /*0058*/ 	.byte	0x04, 0x0a
        /*005a*/ 	.short	(.L_21 - .L_20)
	.align		4
.L_20:
        /*005c*/ 	.word	index@(.nv.constant0.triton_poi_fused_relu_10)
        /*0060*/ 	.short	0x0210
        /*0062*/ 	.short	0x000c


	//----- nvinfo : EIATTR_SW_WAR
	.align		4
.L_21:
        /*0064*/ 	.byte	0x04, 0x36
        /*0066*/ 	.short	(.L_23 - .L_22)
.L_22:
        /*0068*/ 	.word	0x00000008
.L_23:


//--------------------- .nv.callgraph             --------------------------
	.section	.nv.callgraph,"",@"SHT_CUDA_CALLGRAPH"
	.align	4
	.sectionentsize	8
	.align		4
        /*0000*/ 	.word	0x00000000
	.align		4
        /*0004*/ 	.word	0xffffffff
	.align		4
        /*0008*/ 	.word	0x00000000
	.align		4
        /*000c*/ 	.word	0xfffffffe
	.align		4
        /*0010*/ 	.word	0x00000000
	.align		4
        /*0014*/ 	.word	0xfffffffd
	.align		4
        /*0018*/ 	.word	0x00000000
	.align		4
        /*001c*/ 	.word	0xfffffffc


//--------------------- .text.triton_poi_fused_relu_10 --------------------------
	.section	.text.triton_poi_fused_relu_10,"ax",@progbits
	.align	128
        .global         triton_poi_fused_relu_10
        .type           triton_poi_fused_relu_10,@function
        .size           triton_poi_fused_relu_10,(.L_x_3 - triton_poi_fused_relu_10)
        .other          triton_poi_fused_relu_10,@"STO_CUDA_ENTRY STV_DEFAULT"
triton_poi_fused_relu_10:
.text.triton_poi_fused_relu_10:
[----:B------:R-:W0:Y:S02]  /*0000*/  LDC R1, c[0x0][0x28] ;  /* 0x00000a00ff017b82 */ /* 0x000e240000000800 */
[----:B------:R-:W1:Y:S01]  /*0010*/  S2R R0, SR_TID.X ;  /* 0x0000000000007919 */ /* 0x000e620000002100 */
[----:B------:R-:W2:Y:S01]  /*0020*/  LDC.64 R2, c[0x0][0x210] ;  /* 0x00008400ff027b82 */ /* 0x000ea20000000a00 */
[----:B------:R-:W-:Y:S01]  /*0030*/  ULDC.64 UR4, c[0x0][0x208] ;  /* 0x0000820000047ab9 */ /* 0x000fe20000000a00 */
[----:B------:R-:W-:Y:S01]  /*0040*/  BSSY B0, `(.L_x_0) ;  /* 0x0000009000007945 */ /* 0x000fe20003800000 */
[----:B------:R-:W3:Y:S01]  /*0050*/  S2R R5, SR_CTAID.X ;  /* 0x0000000000057919 */ /* 0x000ee20000002500 */
[----:B-1----:R-:W-:-:S05]  /*0060*/  LOP3.LUT R0, R0, 0x1f, RZ, 0xc0, !PT ;  /* 0x0000001f00007812 */ /* 0x002fca00078ec0ff */
[----:B---3--:R-:W-:Y:S02]  /*0070*/  IMAD R5, R5, 0x20, R0 ;  /* 0x0000002005057824 */ /* 0x008fe400078e0200 */
[----:B------:R-:W-:Y:S02]  /*0080*/  IMAD.MOV.U32 R0, RZ, RZ, RZ ;  /* 0x000000ffff007224 */ /* 0x000fe400078e00ff */
[C---:B--2---:R-:W-:Y:S01]  /*0090*/  IMAD.WIDE R2, R5.reuse, 0x4, R2 ;  /* 0x0000000405027825 */ /* 0x044fe200078e0202 */
[----:B------:R-:W-:-:S13]  /*00a0*/  ISETP.GE.AND P1, PT, R5, 0x20, PT ;  /* 0x000000200500780c */ /* 0x000fda0003f26270 */
[----:B------:R-:W-:Y:S05]  /*00b0*/  @P1 BRA `(.L_x_1) ;  /* 0x0000000000041947 */ /* 0x000fea0003800000 */
[----:B------:R1:W5:Y:S02]  /*00c0*/  LDG.E R0, desc[UR4][R2.64] ;  /* 0x0000000402007981 */ /* 0x000364000c1e1900 */
.L_x_1:
[----:B------:R-:W-:Y:S05]  /*00d0*/  BSYNC B0 ;  /* 0x0000000000007941 */ /* 0x000fea0003800000 */
.L_x_0:
[----:B-----5:R-:W-:-:S04]  /*00e0*/  FSETP.GEU.AND P0, PT, R0, RZ, PT ;  /* 0x000000ff0000720b */ /* 0x020fc80003f0e000 */
[----:B------:R-:W-:Y:S01]  /*00f0*/  FSEL R5, R0, RZ, P0 ;  /* 0x000000ff00057208 */ /* 0x000fe20000000000 */
[----:B------:R-:W-:Y:S08]  /*0100*/  @P1 EXIT ;  /* 0x000000000000194d */ /* 0x000ff00003800000 */
[----:B------:R-:W-:Y:S01]  /*0110*/  STG.E desc[UR4][R2.64], R5 ;  /* 0x0000000502007986 */ /* 0x000fe2000c101904 */
[----:B------:R-:W-:Y:S05]  /*0120*/  EXIT ;  /* 0x000000000000794d */ /* 0x000fea0003800000 */
.L_x_2:
[----:B------:R-:W-:-:S00]  /*0130*/  BRA `(.L_x_2) ;  /* 0xfffffffc00fc7947 */ /* 0x000fc0000383ffff */
[----:B------:R-:W-:-:S00]  /*0140*/  NOP ;  /* 0x0000000000007918 */ /* 0x000fc00000000000 */
        /* <DEDUP_REMOVED lines=11> */
.L_x_3:


//--------------------- .nv.constant0.triton_poi_fused_relu_10 --------------------------
	.section	.nv.constant0.triton_poi_fused_relu_10,"a",@progbits
	.sectionflags	@""
	.align	4
.nv.constant0.triton_poi_fused_relu_10:
	.zero		540
